//
// Generated by NVIDIA NVVM Compiler
//
// Compiler Build ID: CL-36424714
// Cuda compilation tools, release 13.0, V13.0.88
// Based on NVVM 20.0.0
//

.version 9.0
.target sm_100
.address_size 64

	// .globl	_Z23histogram_global_kernelPjS_jj

.visible .entry _Z23histogram_global_kernelPjS_jj(
	.param .u64 .ptr .align 1 _Z23histogram_global_kernelPjS_jj_param_0,
	.param .u64 .ptr .align 1 _Z23histogram_global_kernelPjS_jj_param_1,
	.param .u32 _Z23histogram_global_kernelPjS_jj_param_2,
	.param .u32 _Z23histogram_global_kernelPjS_jj_param_3
)
{
	.reg .pred 	%p<6>;
	.reg .b32 	%r<42>;
	.reg .b64 	%rd<23>;

	ld.param.u64 	%rd3, [_Z23histogram_global_kernelPjS_jj_param_0];
	ld.param.u64 	%rd4, [_Z23histogram_global_kernelPjS_jj_param_1];
	cvta.to.global.u64 	%rd1, %rd4;
	cvta.to.global.u64 	%rd2, %rd3;
	mov.u32 	%r12, %tid.x;
	mov.u32 	%r13, %ctaid.x;
	mov.u32 	%r14, %ntid.x;
	mad.lo.s32 	%r40, %r13, %r14, %r12;
	mov.u32 	%r15, %nctaid.x;
	mul.lo.s32 	%r2, %r14, %r15;
	setp.ge.s32 	%p1, %r40, %r2;
	@%p1 bra 	$L__BB0_7;
	max.s32 	%r16, %r40, 0;
	shr.u32 	%r17, %r40, 31;
	add.s32 	%r18, %r17, %r40;
	sub.s32 	%r19, %r16, %r18;
	max.u32 	%r20, %r2, 1;
	div.u32 	%r21, %r19, %r20;
	add.s32 	%r3, %r17, %r21;
	and.b32  	%r22, %r3, 3;
	setp.eq.s32 	%p2, %r22, 3;
	@%p2 bra 	$L__BB0_4;
	add.s32 	%r23, %r3, 1;
	and.b32  	%r24, %r23, 3;
	neg.s32 	%r38, %r24;
$L__BB0_3:
	.pragma "nounroll";
	mul.wide.s32 	%rd5, %r40, 4;
	add.s64 	%rd6, %rd2, %rd5;
	ld.global.u32 	%r25, [%rd6];
	mul.wide.s32 	%rd7, %r25, 4;
	add.s64 	%rd8, %rd1, %rd7;
	atom.global.add.u32 	%r26, [%rd8], 1;
	add.s32 	%r40, %r40, %r2;
	add.s32 	%r38, %r38, 1;
	setp.ne.s32 	%p3, %r38, 0;
	@%p3 bra 	$L__BB0_3;
$L__BB0_4:
	setp.lt.u32 	%p4, %r3, 3;
	@%p4 bra 	$L__BB0_7;
	mul.wide.s32 	%rd13, %r2, 4;
	shl.b32 	%r31, %r2, 1;
$L__BB0_6:
	mul.wide.s32 	%rd9, %r40, 4;
	add.s64 	%rd10, %rd2, %rd9;
	ld.global.u32 	%r27, [%rd10];
	mul.wide.s32 	%rd11, %r27, 4;
	add.s64 	%rd12, %rd1, %rd11;
	atom.global.add.u32 	%r28, [%rd12], 1;
	add.s64 	%rd14, %rd10, %rd13;
	ld.global.u32 	%r29, [%rd14];
	mul.wide.s32 	%rd15, %r29, 4;
	add.s64 	%rd16, %rd1, %rd15;
	atom.global.add.u32 	%r30, [%rd16], 1;
	add.s32 	%r32, %r40, %r31;
	add.s64 	%rd17, %rd14, %rd13;
	ld.global.u32 	%r33, [%rd17];
	mul.wide.s32 	%rd18, %r33, 4;
	add.s64 	%rd19, %rd1, %rd18;
	atom.global.add.u32 	%r34, [%rd19], 1;
	add.s32 	%r35, %r32, %r2;
	add.s64 	%rd20, %rd17, %rd13;
	ld.global.u32 	%r36, [%rd20];
	mul.wide.s32 	%rd21, %r36, 4;
	add.s64 	%rd22, %rd1, %rd21;
	atom.global.add.u32 	%r37, [%rd22], 1;
	add.s32 	%r40, %r35, %r2;
	setp.lt.s32 	%p5, %r35, 0;
	@%p5 bra 	$L__BB0_6;
$L__BB0_7:
	ret;

}
	// .globl	_Z23histogram_shared_kernelPjS_jj
.visible .entry _Z23histogram_shared_kernelPjS_jj(
	.param .u64 .ptr .align 1 _Z23histogram_shared_kernelPjS_jj_param_0,
	.param .u64 .ptr .align 1 _Z23histogram_shared_kernelPjS_jj_param_1,
	.param .u32 _Z23histogram_shared_kernelPjS_jj_param_2,
	.param .u32 _Z23histogram_shared_kernelPjS_jj_param_3
)
{
	.reg .pred 	%p<6>;
	.reg .b32 	%r<42>;
	.reg .b64 	%rd<23>;

	ld.param.u64 	%rd3, [_Z23histogram_shared_kernelPjS_jj_param_0];
	ld.param.u64 	%rd4, [_Z23histogram_shared_kernelPjS_jj_param_1];
	cvta.to.global.u64 	%rd1, %rd4;
	cvta.to.global.u64 	%rd2, %rd3;
	mov.u32 	%r12, %tid.x;
	mov.u32 	%r13, %ctaid.x;
	mov.u32 	%r14, %ntid.x;
	mad.lo.s32 	%r40, %r13, %r14, %r12;
	mov.u32 	%r15, %nctaid.x;
	mul.lo.s32 	%r2, %r14, %r15;
	setp.ge.s32 	%p1, %r40, %r2;
	@%p1 bra 	$L__BB1_7;
	max.s32 	%r16, %r40, 0;
	shr.u32 	%r17, %r40, 31;
	add.s32 	%r18, %r17, %r40;
	sub.s32 	%r19, %r16, %r18;
	max.u32 	%r20, %r2, 1;
	div.u32 	%r21, %r19, %r20;
	add.s32 	%r3, %r17, %r21;
	and.b32  	%r22, %r3, 3;
	setp.eq.s32 	%p2, %r22, 3;
	@%p2 bra 	$L__BB1_4;
	add.s32 	%r23, %r3, 1;
	and.b32  	%r24, %r23, 3;
	neg.s32 	%r38, %r24;
$L__BB1_3:
	.pragma "nounroll";
	mul.wide.s32 	%rd5, %r40, 4;
	add.s64 	%rd6, %rd2, %rd5;
	ld.global.u32 	%r25, [%rd6];
	mul.wide.s32 	%rd7, %r25, 4;
	add.s64 	%rd8, %rd1, %rd7;
	atom.global.add.u32 	%r26, [%rd8], 1;
	add.s32 	%r40, %r40, %r2;
	add.s32 	%r38, %r38, 1;
	setp.ne.s32 	%p3, %r38, 0;
	@%p3 bra 	$L__BB1_3;
$L__BB1_4:
	setp.lt.u32 	%p4, %r3, 3;
	@%p4 bra 	$L__BB1_7;
	mul.wide.s32 	%rd13, %r2, 4;
	shl.b32 	%r31, %r2, 1;
$L__BB1_6:
	mul.wide.s32 	%rd9, %r40, 4;
	add.s64 	%rd10, %rd2, %rd9;
	ld.global.u32 	%r27, [%rd10];
	mul.wide.s32 	%rd11, %r27, 4;
	add.s64 	%rd12, %rd1, %rd11;
	atom.global.add.u32 	%r28, [%rd12], 1;
	add.s64 	%rd14, %rd10, %rd13;
	ld.global.u32 	%r29, [%rd14];
	mul.wide.s32 	%rd15, %r29, 4;
	add.s64 	%rd16, %rd1, %rd15;
	atom.global.add.u32 	%r30, [%rd16], 1;
	add.s32 	%r32, %r40, %r31;
	add.s64 	%rd17, %rd14, %rd13;
	ld.global.u32 	%r33, [%rd17];
	mul.wide.s32 	%rd18, %r33, 4;
	add.s64 	%rd19, %rd1, %rd18;
	atom.global.add.u32 	%r34, [%rd19], 1;
	add.s32 	%r35, %r32, %r2;
	add.s64 	%rd20, %rd17, %rd13;
	ld.global.u32 	%r36, [%rd20];
	mul.wide.s32 	%rd21, %r36, 4;
	add.s64 	%rd22, %rd1, %rd21;
	atom.global.add.u32 	%r37, [%rd22], 1;
	add.s32 	%r40, %r35, %r2;
	setp.lt.s32 	%p5, %r35, 0;
	@%p5 bra 	$L__BB1_6;
$L__BB1_7:
	ret;

}
	// .globl	_Z26histogram_shared_optimizedPjS_jj
.visible .entry _Z26histogram_shared_optimizedPjS_jj(
	.param .u64 .ptr .align 1 _Z26histogram_shared_optimizedPjS_jj_param_0,
	.param .u64 .ptr .align 1 _Z26histogram_shared_optimizedPjS_jj_param_1,
	.param .u32 _Z26histogram_shared_optimizedPjS_jj_param_2,
	.param .u32 _Z26histogram_shared_optimizedPjS_jj_param_3
)
{


	ret;

}
	// .globl	_Z14convert_kernelPjj
.visible .entry _Z14convert_kernelPjj(
	.param .u64 .ptr .align 1 _Z14convert_kernelPjj_param_0,
	.param .u32 _Z14convert_kernelPjj_param_1
)
{


	ret;

}


// ===== COMPILED SASS (sm_100) =====

	.target	sm_100

	.elftype	@"ET_EXEC"


//--------------------- .note.nv.tkinfo           --------------------------
	.section	.note.nv.tkinfo,"",@"SHT_NOTE"
	.sectionflags	@"SHF_NOTE_NV_TKINFO"
	.tkinfo
        /*0018*/ 	.word	0x00000002
        /*0030*/ 	.string	""
        /*0030*/ 	.string	"ptxas"
        /*0030*/ 	.string	"Cuda compilation tools, release 13.0, V13.0.88"
        /*0030*/ 	.string	"Build cuda_13.0.r13.0/compiler.36424714_0"
        /*0030*/ 	.string	"-arch sm_100 -m 64 "



//--------------------- .note.nv.cuinfo           --------------------------
	.section	.note.nv.cuinfo,"",@"SHT_NOTE"
	.sectionflags	@"SHF_NOTE_NV_CUINFO"
        /*0018*/ 	.short	0x0002
        /*001a*/ 	.short	0x0064
        /*001c*/ 	.short	0x0082
	.zero		2


//--------------------- .nv.info                  --------------------------
	.section	.nv.info,"",@"SHT_CUDA_INFO"
	.align	4


	//----- nvinfo : EIATTR_REGCOUNT
	.align		4
        /*0000*/ 	.byte	0x04, 0x2f
        /*0002*/ 	.short	(.L_1 - .L_0)
	.align		4
.L_0:
        /*0004*/ 	.word	index@(_Z23histogram_global_kernelPjS_jj)
        /*0008*/ 	.word	0x0000001a


	//----- nvinfo : EIATTR_FRAME_SIZE
	.align		4
.L_1:
        /*000c*/ 	.byte	0x04, 0x11
        /*000e*/ 	.short	(.L_3 - .L_2)
	.align		4
.L_2:
        /*0010*/ 	.word	index@(_Z23histogram_global_kernelPjS_jj)
        /*0014*/ 	.word	0x00000000


	//----- nvinfo : EIATTR_REGCOUNT
	.align		4
.L_3:
        /*0018*/ 	.byte	0x04, 0x2f
        /*001a*/ 	.short	(.L_5 - .L_4)
	.align		4
.L_4:
        /*001c*/ 	.word	index@(_Z23histogram_shared_kernelPjS_jj)
        /*0020*/ 	.word	0x0000001a


	//----- nvinfo : EIATTR_FRAME_SIZE
	.align		4
.L_5:
        /*0024*/ 	.byte	0x04, 0x11
        /*0026*/ 	.short	(.L_7 - .L_6)
	.align		4
.L_6:
        /*0028*/ 	.word	index@(_Z23histogram_shared_kernelPjS_jj)
        /*002c*/ 	.word	0x00000000


	//----- nvinfo : EIATTR_REGCOUNT
	.align		4
.L_7:
        /*0030*/ 	.byte	0x04, 0x2f
        /*0032*/ 	.short	(.L_9 - .L_8)
	.align		4
.L_8:
        /*0034*/ 	.word	index@(_Z26histogram_shared_optimizedPjS_jj)
        /*0038*/ 	.word	0x00000004


	//----- nvinfo : EIATTR_FRAME_SIZE
	.align		4
.L_9:
        /*003c*/ 	.byte	0x04, 0x11
        /*003e*/ 	.short	(.L_11 - .L_10)
	.align		4
.L_10:
        /*0040*/ 	.word	index@(_Z26histogram_shared_optimizedPjS_jj)
        /*0044*/ 	.word	0x00000000


	//----- nvinfo : EIATTR_REGCOUNT
	.align		4
.L_11:
        /*0048*/ 	.byte	0x04, 0x2f
        /*004a*/ 	.short	(.L_13 - .L_12)
	.align		4
.L_12:
        /*004c*/ 	.word	index@(_Z14convert_kernelPjj)
        /*0050*/ 	.word	0x00000004


	//----- nvinfo : EIATTR_FRAME_SIZE
	.align		4
.L_13:
        /*0054*/ 	.byte	0x04, 0x11
        /*0056*/ 	.short	(.L_15 - .L_14)
	.align		4
.L_14:
        /*0058*/ 	.word	index@(_Z14convert_kernelPjj)
        /*005c*/ 	.word	0x00000000


	//----- nvinfo : EIATTR_MIN_STACK_SIZE
	.align		4
.L_15:
        /*0060*/ 	.byte	0x04, 0x12
        /*0062*/ 	.short	(.L_17 - .L_16)
	.align		4
.L_16:
        /*0064*/ 	.word	index@(_Z14convert_kernelPjj)
        /*0068*/ 	.word	0x00000000


	//----- nvinfo : EIATTR_MIN_STACK_SIZE
	.align		4
.L_17:
        /*006c*/ 	.byte	0x04, 0x12
        /*006e*/ 	.short	(.L_19 - .L_18)
	.align		4
.L_18:
        /*0070*/ 	.word	index@(_Z26histogram_shared_optimizedPjS_jj)
        /*0074*/ 	.word	0x00000000


	//----- nvinfo : EIATTR_MIN_STACK_SIZE
	.align		4
.L_19:
        /*0078*/ 	.byte	0x04, 0x12
        /*007a*/ 	.short	(.L_21 - .L_20)
	.align		4
.L_20:
        /*007c*/ 	.word	index@(_Z23histogram_shared_kernelPjS_jj)
        /*0080*/ 	.word	0x00000000


	//----- nvinfo : EIATTR_MIN_STACK_SIZE
	.align		4
.L_21:
        /*0084*/ 	.byte	0x04, 0x12
        /*0086*/ 	.short	(.L_23 - .L_22)
	.align		4
.L_22:
        /*0088*/ 	.word	index@(_Z23histogram_global_kernelPjS_jj)
        /*008c*/ 	.word	0x00000000
.L_23:


//--------------------- .nv.compat                --------------------------
	.section	.nv.compat,"",@"SHT_CUDA_COMPAT_INFO"
	.align	4
        /*0000*/ 	.byte	0x02, 0x09, 0x00, 0x00, 0x02, 0x02, 0x01, 0x00, 0x02, 0x05, 0x05, 0x00, 0x03, 0x07, 0x01, 0x01
        /*0010*/ 	.byte	0x02, 0x03, 0x00, 0x00, 0x02, 0x06, 0x01, 0x00, 0x04, 0x0b, 0x08, 0x00, 0x09, 0x00, 0x00, 0x00
        /*0020*/ 	.byte	0x00, 0x00, 0x00, 0x00


//--------------------- .nv.info._Z14convert_kernelPjj --------------------------
	.section	.nv.info._Z14convert_kernelPjj,"",@"SHT_CUDA_INFO"
	.sectionflags	@""
	.align	4


	//----- nvinfo : EIATTR_CUDA_API_VERSION
	.align		4
        /*0000*/ 	.byte	0x04, 0x37
        /*0002*/ 	.short	(.L_25 - .L_24)
.L_24:
        /*0004*/ 	.word	0x00000082


	//----- nvinfo : EIATTR_KPARAM_INFO
	.align		4
.L_25:
        /*0008*/ 	.byte	0x04, 0x17
        /*000a*/ 	.short	(.L_27 - .L_26)
.L_26:
        /*000c*/ 	.word	0x00000000
        /*0010*/ 	.short	0x0001
        /*0012*/ 	.short	0x0008
        /*0014*/ 	.byte	0x00, 0xf0, 0x11, 0x00


	//----- nvinfo : EIATTR_KPARAM_INFO
	.align		4
.L_27:
        /*0018*/ 	.byte	0x04, 0x17
        /*001a*/ 	.short	(.L_29 - .L_28)
.L_28:
        /*001c*/ 	.word	0x00000000
        /*0020*/ 	.short	0x0000
        /*0022*/ 	.short	0x0000
        /*0024*/ 	.byte	0x00, 0xf5, 0x21, 0x00


	//----- nvinfo : EIATTR_SPARSE_MMA_MASK
	.align		4
.L_29:
        /*0028*/ 	.byte	0x03, 0x50
        /*002a*/ 	.short	0x0000


	//----- nvinfo : EIATTR_MAXREG_COUNT
	.align		4
        /*002c*/ 	.byte	0x03, 0x1b
        /*002e*/ 	.short	0x00ff


	//----- nvinfo : EIATTR_MERCURY_ISA_VERSION
	.align		4
        /*0030*/ 	.byte	0x03, 0x5f
        /*0032*/ 	.short	0x0101


	//----- nvinfo : EIATTR_VRC_CTA_INIT_COUNT
	.align		4
        /*0034*/ 	.byte	0x02, 0x4a
	.zero		1
	.zero		1


	//----- nvinfo : EIATTR_EXIT_INSTR_OFFSETS
	.align		4
        /*0038*/ 	.byte	0x04, 0x1c
        /*003a*/ 	.short	(.L_31 - .L_30)


	//   ....[0]....
.L_30:
        /*003c*/ 	.word	0x00000010


	//----- nvinfo : EIATTR_CBANK_PARAM_SIZE
	.align		4
.L_31:
        /*0040*/ 	.byte	0x03, 0x19
        /*0042*/ 	.short	0x000c


	//----- nvinfo : EIATTR_PARAM_CBANK
	.align		4
        /*0044*/ 	.byte	0x04, 0x0a
        /*0046*/ 	.short	(.L_33 - .L_32)
	.align		4
.L_32:
        /*0048*/ 	.word	index@(.nv.constant0._Z14convert_kernelPjj)
        /*004c*/ 	.short	0x0380
        /*004e*/ 	.short	0x000c


	//----- nvinfo : EIATTR_SW_WAR
	.align		4
.L_33:
        /*0050*/ 	.byte	0x04, 0x36
        /*0052*/ 	.short	(.L_35 - .L_34)
.L_34:
        /*0054*/ 	.word	0x00000008
.L_35:


//--------------------- .nv.info._Z26histogram_shared_optimizedPjS_jj --------------------------
	.section	.nv.info._Z26histogram_shared_optimizedPjS_jj,"",@"SHT_CUDA_INFO"
	.sectionflags	@""
	.align	4


	//----- nvinfo : EIATTR_CUDA_API_VERSION
	.align		4
        /*0000*/ 	.byte	0x04, 0x37
        /*0002*/ 	.short	(.L_37 - .L_36)
.L_36:
        /*0004*/ 	.word	0x00000082


	//----- nvinfo : EIATTR_KPARAM_INFO
	.align		4
.L_37:
        /*0008*/ 	.byte	0x04, 0x17
        /*000a*/ 	.short	(.L_39 - .L_38)
.L_38:
        /*000c*/ 	.word	0x00000000
        /*0010*/ 	.short	0x0003
        /*0012*/ 	.short	0x0014
        /*0014*/ 	.byte	0x00, 0xf0, 0x11, 0x00


	//----- nvinfo : EIATTR_KPARAM_INFO
	.align		4
.L_39:
        /*0018*/ 	.byte	0x04, 0x17
        /*001a*/ 	.short	(.L_41 - .L_40)
.L_40:
        /*001c*/ 	.word	0x00000000
        /*0020*/ 	.short	0x0002
        /*0022*/ 	.short	0x0010
        /*0024*/ 	.byte	0x00, 0xf0, 0x11, 0x00


	//----- nvinfo : EIATTR_KPARAM_INFO
	.align		4
.L_41:
        /*0028*/ 	.byte	0x04, 0x17
        /*002a*/ 	.short	(.L_43 - .L_42)
.L_42:
        /*002c*/ 	.word	0x00000000
        /*0030*/ 	.short	0x0001
        /*0032*/ 	.short	0x0008
        /*0034*/ 	.byte	0x00, 0xf5, 0x21, 0x00


	//----- nvinfo : EIATTR_KPARAM_INFO
	.align		4
.L_43:
        /*0038*/ 	.byte	0x04, 0x17
        /*003a*/ 	.short	(.L_45 - .L_44)
.L_44:
        /*003c*/ 	.word	0x00000000
        /*0040*/ 	.short	0x0000
        /*0042*/ 	.short	0x0000
        /*0044*/ 	.byte	0x00, 0xf5, 0x21, 0x00


	//----- nvinfo : EIATTR_SPARSE_MMA_MASK
	.align		4
.L_45:
        /*0048*/ 	.byte	0x03, 0x50
        /*004a*/ 	.short	0x0000


	//----- nvinfo : EIATTR_MAXREG_COUNT
	.align		4
        /*004c*/ 	.byte	0x03, 0x1b
        /*004e*/ 	.short	0x00ff


	//----- nvinfo : EIATTR_MERCURY_ISA_VERSION
	.align		4
        /*0050*/ 	.byte	0x03, 0x5f
        /*0052*/ 	.short	0x0101


	//----- nvinfo : EIATTR_VRC_CTA_INIT_COUNT
	.align		4
        /*0054*/ 	.byte	0x02, 0x4a
	.zero		1
	.zero		1


	//----- nvinfo : EIATTR_EXIT_INSTR_OFFSETS
	.align		4
        /*0058*/ 	.byte	0x04, 0x1c
        /*005a*/ 	.short	(.L_47 - .L_46)


	//   ....[0]....
.L_46:
        /*005c*/ 	.word	0x00000010


	//----- nvinfo : EIATTR_CBANK_PARAM_SIZE
	.align		4
.L_47:
        /*0060*/ 	.byte	0x03, 0x19
        /*0062*/ 	.short	0x0018


	//----- nvinfo : EIATTR_PARAM_CBANK
	.align		4
        /*0064*/ 	.byte	0x04, 0x0a
        /*0066*/ 	.short	(.L_49 - .L_48)
	.align		4
.L_48:
        /*0068*/ 	.word	index@(.nv.constant0._Z26histogram_shared_optimizedPjS_jj)
        /*006c*/ 	.short	0x0380
        /*006e*/ 	.short	0x0018


	//----- nvinfo : EIATTR_SW_WAR
	.align		4
.L_49:
        /*0070*/ 	.byte	0x04, 0x36
        /*0072*/ 	.short	(.L_51 - .L_50)
.L_50:
        /*0074*/ 	.word	0x00000008
.L_51:


//--------------------- .nv.info._Z23histogram_shared_kernelPjS_jj --------------------------
	.section	.nv.info._Z23histogram_shared_kernelPjS_jj,"",@"SHT_CUDA_INFO"
	.sectionflags	@""
	.align	4


	//----- nvinfo : EIATTR_CUDA_API_VERSION
	.align		4
        /*0000*/ 	.byte	0x04, 0x37
        /*0002*/ 	.short	(.L_53 - .L_52)
.L_52:
        /*0004*/ 	.word	0x00000082


	//----- nvinfo : EIATTR_KPARAM_INFO
	.align		4
.L_53:
        /*0008*/ 	.byte	0x04, 0x17
        /*000a*/ 	.short	(.L_55 - .L_54)
.L_54:
        /*000c*/ 	.word	0x00000000
        /*0010*/ 	.short	0x0003
        /*0012*/ 	.short	0x0014
        /*0014*/ 	.byte	0x00, 0xf0, 0x11, 0x00


	//----- nvinfo : EIATTR_KPARAM_INFO
	.align		4
.L_55:
        /*0018*/ 	.byte	0x04, 0x17
        /*001a*/ 	.short	(.L_57 - .L_56)
.L_56:
        /*001c*/ 	.word	0x00000000
        /*0020*/ 	.short	0x0002
        /*0022*/ 	.short	0x0010
        /*0024*/ 	.byte	0x00, 0xf0, 0x11, 0x00


	//----- nvinfo : EIATTR_KPARAM_INFO
	.align		4
.L_57:
        /*0028*/ 	.byte	0x04, 0x17
        /*002a*/ 	.short	(.L_59 - .L_58)
.L_58:
        /*002c*/ 	.word	0x00000000
        /*0030*/ 	.short	0x0001
        /*0032*/ 	.short	0x0008
        /*0034*/ 	.byte	0x00, 0xf5, 0x21, 0x00


	//----- nvinfo : EIATTR_KPARAM_INFO
	.align		4
.L_59:
        /*0038*/ 	.byte	0x04, 0x17
        /*003a*/ 	.short	(.L_61 - .L_60)
.L_60:
        /*003c*/ 	.word	0x00000000
        /*0040*/ 	.short	0x0000
        /*0042*/ 	.short	0x0000
        /*0044*/ 	.byte	0x00, 0xf5, 0x21, 0x00


	//----- nvinfo : EIATTR_SPARSE_MMA_MASK
	.align		4
.L_61:
        /*0048*/ 	.byte	0x03, 0x50
        /*004a*/ 	.short	0x0000


	//----- nvinfo : EIATTR_MAXREG_COUNT
	.align		4
        /*004c*/ 	.byte	0x03, 0x1b
        /*004e*/ 	.short	0x00ff


	//----- nvinfo : EIATTR_MERCURY_ISA_VERSION
	.align		4
        /*0050*/ 	.byte	0x03, 0x5f
        /*0052*/ 	.short	0x0101


	//----- nvinfo : EIATTR_VRC_CTA_INIT_COUNT
	.align		4
        /*0054*/ 	.byte	0x02, 0x4a
	.zero		1
	.zero		1


	//----- nvinfo : EIATTR_EXIT_INSTR_OFFSETS
	.align		4
        /*0058*/ 	.byte	0x04, 0x1c
        /*005a*/ 	.short	(.L_63 - .L_62)


	//   ....[0]....
.L_62:
        /*005c*/ 	.word	0x00000080


	//   ....[1]....
        /*0060*/ 	.word	0x00000370


	//   ....[2]....
        /*0064*/ 	.word	0x000004e0


	//----- nvinfo : EIATTR_CRS_STACK_SIZE
	.align		4
.L_63:
        /*0068*/ 	.byte	0x04, 0x1e
        /*006a*/ 	.short	(.L_65 - .L_64)
.L_64:
        /*006c*/ 	.word	0x00000000


	//----- nvinfo : EIATTR_CBANK_PARAM_SIZE
	.align		4
.L_65:
        /*0070*/ 	.byte	0x03, 0x19
        /*0072*/ 	.short	0x0018


	//----- nvinfo : EIATTR_PARAM_CBANK
	.align		4
        /*0074*/ 	.byte	0x04, 0x0a
        /*0076*/ 	.short	(.L_67 - .L_66)
	.align		4
.L_66:
        /*0078*/ 	.word	index@(.nv.constant0._Z23histogram_shared_kernelPjS_jj)
        /*007c*/ 	.short	0x0380
        /*007e*/ 	.short	0x0018


	//----- nvinfo : EIATTR_SW_WAR
	.align		4
.L_67:
        /*0080*/ 	.byte	0x04, 0x36
        /*0082*/ 	.short	(.L_69 - .L_68)
.L_68:
        /*0084*/ 	.word	0x00000008
.L_69:


//--------------------- .nv.info._Z23histogram_global_kernelPjS_jj --------------------------
	.section	.nv.info._Z23histogram_global_kernelPjS_jj,"",@"SHT_CUDA_INFO"
	.sectionflags	@""
	.align	4


	//----- nvinfo : EIATTR_CUDA_API_VERSION
	.align		4
        /*0000*/ 	.byte	0x04, 0x37
        /*0002*/ 	.short	(.L_71 - .L_70)
.L_70:
        /*0004*/ 	.word	0x00000082


	//----- nvinfo : EIATTR_KPARAM_INFO
	.align		4
.L_71:
        /*0008*/ 	.byte	0x04, 0x17
        /*000a*/ 	.short	(.L_73 - .L_72)
.L_72:
        /*000c*/ 	.word	0x00000000
        /*0010*/ 	.short	0x0003
        /*0012*/ 	.short	0x0014
        /*0014*/ 	.byte	0x00, 0xf0, 0x11, 0x00


	//----- nvinfo : EIATTR_KPARAM_INFO
	.align		4
.L_73:
        /*0018*/ 	.byte	0x04, 0x17
        /*001a*/ 	.short	(.L_75 - .L_74)
.L_74:
        /*001c*/ 	.word	0x00000000
        /*0020*/ 	.short	0x0002
        /*0022*/ 	.short	0x0010
        /*0024*/ 	.byte	0x00, 0xf0, 0x11, 0x00


	//----- nvinfo : EIATTR_KPARAM_INFO
	.align		4
.L_75:
        /*0028*/ 	.byte	0x04, 0x17
        /*002a*/ 	.short	(.L_77 - .L_76)
.L_76:
        /*002c*/ 	.word	0x00000000
        /*0030*/ 	.short	0x0001
        /*0032*/ 	.short	0x0008
        /*0034*/ 	.byte	0x00, 0xf5, 0x21, 0x00


	//----- nvinfo : EIATTR_KPARAM_INFO
	.align		4
.L_77:
        /*0038*/ 	.byte	0x04, 0x17
        /*003a*/ 	.short	(.L_79 - .L_78)
.L_78:
        /*003c*/ 	.word	0x00000000
        /*0040*/ 	.short	0x0000
        /*0042*/ 	.short	0x0000
        /*0044*/ 	.byte	0x00, 0xf5, 0x21, 0x00


	//----- nvinfo : EIATTR_SPARSE_MMA_MASK
	.align		4
.L_79:
        /*0048*/ 	.byte	0x03, 0x50
        /*004a*/ 	.short	0x0000


	//----- nvinfo : EIATTR_MAXREG_COUNT
	.align		4
        /*004c*/ 	.byte	0x03, 0x1b
        /*004e*/ 	.short	0x00ff


	//----- nvinfo : EIATTR_MERCURY_ISA_VERSION
	.align		4
        /*0050*/ 	.byte	0x03, 0x5f
        /*0052*/ 	.short	0x0101


	//----- nvinfo : EIATTR_VRC_CTA_INIT_COUNT
	.align		4
        /*0054*/ 	.byte	0x02, 0x4a
	.zero		1
	.zero		1


	//----- nvinfo : EIATTR_EXIT_INSTR_OFFSETS
	.align		4
        /*0058*/ 	.byte	0x04, 0x1c
        /*005a*/ 	.short	(.L_81 - .L_80)


	//   ....[0]....
.L_80:
        /*005c*/ 	.word	0x00000080


	//   ....[1]....
        /*0060*/ 	.word	0x00000370


	//   ....[2]....
        /*0064*/ 	.word	0x000004e0


	//----- nvinfo : EIATTR_CRS_STACK_SIZE
	.align		4
.L_81:
        /*0068*/ 	.byte	0x04, 0x1e
        /*006a*/ 	.short	(.L_83 - .L_82)
.L_82:
        /*006c*/ 	.word	0x00000000


	//----- nvinfo : EIATTR_CBANK_PARAM_SIZE
	.align		4
.L_83:
        /*0070*/ 	.byte	0x03, 0x19
        /*0072*/ 	.short	0x0018


	//----- nvinfo : EIATTR_PARAM_CBANK
	.align		4
        /*0074*/ 	.byte	0x04, 0x0a
        /*0076*/ 	.short	(.L_85 - .L_84)
	.align		4
.L_84:
        /*0078*/ 	.word	index@(.nv.constant0._Z23histogram_global_kernelPjS_jj)
        /*007c*/ 	.short	0x0380
        /*007e*/ 	.short	0x0018


	//----- nvinfo : EIATTR_SW_WAR
	.align		4
.L_85:
        /*0080*/ 	.byte	0x04, 0x36
        /*0082*/ 	.short	(.L_87 - .L_86)
.L_86:
        /*0084*/ 	.word	0x00000008
.L_87:


//--------------------- .nv.callgraph             --------------------------
	.section	.nv.callgraph,"",@"SHT_CUDA_CALLGRAPH"
	.align	4
	.sectionentsize	8
	.align		4
        /*0000*/ 	.word	0x00000000
	.align		4
        /*0004*/ 	.word	0xffffffff
	.align		4
        /*0008*/ 	.word	0x00000000
	.align		4
        /*000c*/ 	.word	0xfffffffe
	.align		4
        /*0010*/ 	.word	0x00000000
	.align		4
        /*0014*/ 	.word	0xfffffffd
	.align		4
        /*0018*/ 	.word	0x00000000
	.align		4
        /*001c*/ 	.word	0xfffffffc


//--------------------- .text._Z14convert_kernelPjj --------------------------
	.section	.text._Z14convert_kernelPjj,"ax",@progbits
	.align	128
        .global         _Z14convert_kernelPjj
        .type           _Z14convert_kernelPjj,@function
        .size           _Z14convert_kernelPjj,(.L_x_12 - _Z14convert_kernelPjj)
        .other          _Z14convert_kernelPjj,@"STO_CUDA_ENTRY STV_DEFAULT"
_Z14convert_kernelPjj:
.text._Z14convert_kernelPjj:
[----:B------:R-:W-:Y:S01]  /*0000*/  LDC R1, c[0x0][0x37c] ;  /* 0x0000df00ff017b82 */ /* 0x000fe20000000800 */
[----:B------:R-:W-:Y:S05]  /*0010*/  EXIT ;  /* 0x000000000000794d */ /* 0x000fea0003800000 */
.L_x_0:
[----:B------:R-:W-:-:S00]  /*0020*/  BRA `(.L_x_0) ;  /* 0xfffffffc00fc7947 */ /* 0x000fc0000383ffff */
[----:B------:R-:W-:-:S00]  /*0030*/  NOP ;  /* 0x0000000000007918 */ /* 0x000fc00000000000 */
        /* <DEDUP_REMOVED lines=12> */
.L_x_12:


//--------------------- .text._Z26histogram_shared_optimizedPjS_jj --------------------------
	.section	.text._Z26histogram_shared_optimizedPjS_jj,"ax",@progbits
	.align	128
        .global         _Z26histogram_shared_optimizedPjS_jj
        .type           _Z26histogram_shared_optimizedPjS_jj,@function
        .size           _Z26histogram_shared_optimizedPjS_jj,(.L_x_13 - _Z26histogram_shared_optimizedPjS_jj)
        .other          _Z26histogram_shared_optimizedPjS_jj,@"STO_CUDA_ENTRY STV_DEFAULT"
_Z26histogram_shared_optimizedPjS_jj:
.text._Z26histogram_shared_optimizedPjS_jj:
[----:B------:R-:W-:Y:S01]  /*0000*/  LDC R1, c[0x0][0x37c] ;  /* 0x0000df00ff017b82 */ /* 0x000fe20000000800 */
[----:B------:R-:W-:Y:S05]  /*0010*/  EXIT ;  /* 0x000000000000794d */ /* 0x000fea0003800000 */
.L_x_1:
        /* <DEDUP_REMOVED lines=14> */
.L_x_13:


//--------------------- .text._Z23histogram_shared_kernelPjS_jj --------------------------
	.section	.text._Z23histogram_shared_kernelPjS_jj,"ax",@progbits
	.align	128
        .global         _Z23histogram_shared_kernelPjS_jj
        .type           _Z23histogram_shared_kernelPjS_jj,@function
        .size           _Z23histogram_shared_kernelPjS_jj,(.L_x_14 - _Z23histogram_shared_kernelPjS_jj)
        .other          _Z23histogram_shared_kernelPjS_jj,@"STO_CUDA_ENTRY STV_DEFAULT"
_Z23histogram_shared_kernelPjS_jj:
.text._Z23histogram_shared_kernelPjS_jj:
[----:B------:R-:W-:Y:S01]  /*0000*/  LDC R1, c[0x0][0x37c] ;  /* 0x0000df00ff017b82 */ /* 0x000fe20000000800 */
[----:B------:R-:W0:Y:S07]  /*0010*/  S2R R7, SR_TID.X ;  /* 0x0000000000077919 */ /* 0x000e2e0000002100 */
[----:B------:R-:W0:Y:S08]  /*0020*/  S2UR UR4, SR_CTAID.X ;  /* 0x00000000000479c3 */ /* 0x000e300000002500 */
[----:B------:R-:W0:Y:S01]  /*0030*/  LDC R0, c[0x0][0x360] ;  /* 0x0000d800ff007b82 */ /* 0x000e220000000800 */
[----:B------:R-:W1:Y:S01]  /*0040*/  LDCU UR5, c[0x0][0x370] ;  /* 0x00006e00ff0577ac */ /* 0x000e620008000800 */
[----:B0-----:R-:W-:-:S02]  /*0050*/  IMAD R7, R0, UR4, R7 ;  /* 0x0000000400077c24 */ /* 0x001fc4000f8e0207 */
[----:B-1----:R-:W-:-:S05]  /*0060*/  IMAD R0, R0, UR5, RZ ;  /* 0x0000000500007c24 */ /* 0x002fca000f8e02ff */
[----:B------:R-:W-:-:S13]  /*0070*/  ISETP.GE.AND P0, PT, R7, R0, PT ;  /* 0x000000000700720c */ /* 0x000fda0003f06270 */
[----:B------:R-:W-:Y:S05]  /*0080*/  @P0 EXIT ;  /* 0x000000000000094d */ /* 0x000fea0003800000 */
[----:B------:R-:W-:Y:S01]  /*0090*/  VIMNMX.U32 R9, PT, PT, R0, 0x1, !PT ;  /* 0x0000000100097848 */ /* 0x000fe20007fe0000 */
[----:B------:R-:W0:Y:S01]  /*00a0*/  LDCU.64 UR4, c[0x0][0x358] ;  /* 0x00006b00ff0477ac */ /* 0x000e220008000a00 */
[----:B------:R-:W-:Y:S01]  /*00b0*/  VIMNMX R4, PT, PT, RZ, R7, !PT ;  /* 0x00000007ff047248 */ /* 0x000fe20007fe0100 */
[----:B------:R-:W-:Y:S01]  /*00c0*/  BSSY.RECONVERGENT B0, `(.L_x_2) ;  /* 0x000002a000007945 */ /* 0x000fe20003800200 */
[----:B------:R-:W1:Y:S01]  /*00d0*/  I2F.U32.RP R6, R9 ;  /* 0x0000000900067306 */ /* 0x000e620000209000 */
[----:B------:R-:W-:Y:S02]  /*00e0*/  IADD3 R11, PT, PT, RZ, -R9, RZ ;  /* 0x80000009ff0b7210 */ /* 0x000fe40007ffe0ff */
[----:B------:R-:W-:Y:S02]  /*00f0*/  LEA.HI R5, R7, R7, RZ, 0x1 ;  /* 0x0000000707057211 */ /* 0x000fe400078f08ff */
[----:B------:R-:W-:Y:S02]  /*0100*/  ISETP.NE.U32.AND P2, PT, R9, RZ, PT ;  /* 0x000000ff0900720c */ /* 0x000fe40003f45070 */
[----:B------:R-:W-:Y:S01]  /*0110*/  IADD3 R4, PT, PT, R4, -R5, RZ ;  /* 0x8000000504047210 */ /* 0x000fe20007ffe0ff */
[----:B-1----:R-:W1:Y:S02]  /*0120*/  MUFU.RCP R6, R6 ;  /* 0x0000000600067308 */ /* 0x002e640000001000 */
[----:B-1----:R-:W-:-:S06]  /*0130*/  IADD3 R2, PT, PT, R6, 0xffffffe, RZ ;  /* 0x0ffffffe06027810 */ /* 0x002fcc0007ffe0ff */
[----:B------:R1:W2:Y:S02]  /*0140*/  F2I.FTZ.U32.TRUNC.NTZ R3, R2 ;  /* 0x0000000200037305 */ /* 0x0002a4000021f000 */
[----:B-1----:R-:W-:Y:S02]  /*0150*/  IMAD.MOV.U32 R2, RZ, RZ, RZ ;  /* 0x000000ffff027224 */ /* 0x002fe400078e00ff */
[----:B--2---:R-:W-:-:S04]  /*0160*/  IMAD R11, R11, R3, RZ ;  /* 0x000000030b0b7224 */ /* 0x004fc800078e02ff */
[----:B------:R-:W-:-:S06]  /*0170*/  IMAD.HI.U32 R3, R3, R11, R2 ;  /* 0x0000000b03037227 */ /* 0x000fcc00078e0002 */
[----:B------:R-:W-:-:S04]  /*0180*/  IMAD.HI.U32 R6, R3, R4, RZ ;  /* 0x0000000403067227 */ /* 0x000fc800078e00ff */
[----:B------:R-:W-:-:S04]  /*0190*/  IMAD.MOV R2, RZ, RZ, -R6 ;  /* 0x000000ffff027224 */ /* 0x000fc800078e0a06 */
[----:B------:R-:W-:Y:S02]  /*01a0*/  IMAD R4, R9, R2, R4 ;  /* 0x0000000209047224 */ /* 0x000fe400078e0204 */
[----:B------:R-:W1:Y:S03]  /*01b0*/  LDC.64 R2, c[0x0][0x388] ;  /* 0x0000e200ff027b82 */ /* 0x000e660000000a00 */
[----:B------:R-:W-:-:S13]  /*01c0*/  ISETP.GE.U32.AND P0, PT, R4, R9, PT ;  /* 0x000000090400720c */ /* 0x000fda0003f06070 */
[----:B------:R-:W-:Y:S01]  /*01d0*/  @P0 IADD3 R4, PT, PT, -R9, R4, RZ ;  /* 0x0000000409040210 */ /* 0x000fe20007ffe1ff */
[----:B------:R-:W-:-:S03]  /*01e0*/  @P0 VIADD R6, R6, 0x1 ;  /* 0x0000000106060836 */ /* 0x000fc60000000000 */
[----:B------:R-:W-:Y:S02]  /*01f0*/  ISETP.GE.U32.AND P1, PT, R4, R9, PT ;  /* 0x000000090400720c */ /* 0x000fe40003f26070 */
[----:B------:R-:W2:Y:S11]  /*0200*/  LDC.64 R4, c[0x0][0x380] ;  /* 0x0000e000ff047b82 */ /* 0x000eb60000000a00 */
[----:B------:R-:W-:-:S02]  /*0210*/  @P1 IADD3 R6, PT, PT, R6, 0x1, RZ ;  /* 0x0000000106061810 */ /* 0x000fc40007ffe0ff */
[----:B------:R-:W-:-:S04]  /*0220*/  @!P2 LOP3.LUT R6, RZ, R9, RZ, 0x33, !PT ;  /* 0x00000009ff06a212 */ /* 0x000fc800078e33ff */
[----:B------:R-:W-:-:S04]  /*0230*/  LEA.HI R6, R7, R6, RZ, 0x1 ;  /* 0x0000000607067211 */ /* 0x000fc800078f08ff */
[C---:B------:R-:W-:Y:S02]  /*0240*/  LOP3.LUT R8, R6.reuse, 0x3, RZ, 0xc0, !PT ;  /* 0x0000000306087812 */ /* 0x040fe400078ec0ff */
[----:B------:R-:W-:Y:S02]  /*0250*/  ISETP.GE.U32.AND P1, PT, R6, 0x3, PT ;  /* 0x000000030600780c */ /* 0x000fe40003f26070 */
[----:B------:R-:W-:-:S13]  /*0260*/  ISETP.NE.AND P0, PT, R8, 0x3, PT ;  /* 0x000000030800780c */ /* 0x000fda0003f05270 */
[----:B01----:R-:W-:Y:S05]  /*0270*/  @!P0 BRA `(.L_x_3) ;  /* 0x0000000000388947 */ /* 0x003fea0003800000 */
[----:B------:R-:W0:Y:S01]  /*0280*/  LDC.64 R12, c[0x0][0x380] ;  /* 0x0000e000ff0c7b82 */ /* 0x000e220000000a00 */
[----:B------:R-:W-:-:S05]  /*0290*/  VIADD R6, R6, 0x1 ;  /* 0x0000000106067836 */ /* 0x000fca0000000000 */
[----:B------:R-:W-:Y:S02]  /*02a0*/  LOP3.LUT R6, R6, 0x3, RZ, 0xc0, !PT ;  /* 0x0000000306067812 */ /* 0x000fe400078ec0ff */
[----:B------:R-:W1:Y:S02]  /*02b0*/  LDC.64 R14, c[0x0][0x388] ;  /* 0x0000e200ff0e7b82 */ /* 0x000e640000000a00 */
[----:B------:R-:W-:-:S07]  /*02c0*/  IADD3 R6, PT, PT, -R6, RZ, RZ ;  /* 0x000000ff06067210 */ /* 0x000fce0007ffe1ff */
.L_x_4:
[----:B0-----:R-:W-:-:S06]  /*02d0*/  IMAD.WIDE R8, R7, 0x4, R12 ;  /* 0x0000000407087825 */ /* 0x001fcc00078e020c */
[----:B------:R-:W1:Y:S01]  /*02e0*/  LDG.E R9, desc[UR4][R8.64] ;  /* 0x0000000408097981 */ /* 0x000e62000c1e1900 */
[----:B------:R-:W-:Y:S01]  /*02f0*/  IADD3 R6, PT, PT, R6, 0x1, RZ ;  /* 0x0000000106067810 */ /* 0x000fe20007ffe0ff */
[----:B---3--:R-:W-:-:S03]  /*0300*/  IMAD.MOV.U32 R17, RZ, RZ, 0x1 ;  /* 0x00000001ff117424 */ /* 0x008fc600078e00ff */
[----:B------:R-:W-:Y:S01]  /*0310*/  ISETP.NE.AND P0, PT, R6, RZ, PT ;  /* 0x000000ff0600720c */ /* 0x000fe20003f05270 */
[----:B------:R-:W-:Y:S02]  /*0320*/  IMAD.IADD R7, R0, 0x1, R7 ;  /* 0x0000000100077824 */ /* 0x000fe400078e0207 */
[----:B-1----:R-:W-:-:S05]  /*0330*/  IMAD.WIDE R10, R9, 0x4, R14 ;  /* 0x00000004090a7825 */ /* 0x002fca00078e020e */
[----:B------:R3:W-:Y:S05]  /*0340*/  REDG.E.ADD.STRONG.GPU desc[UR4][R10.64], R17 ;  /* 0x000000110a00798e */ /* 0x0007ea000c12e104 */
[----:B------:R-:W-:Y:S05]  /*0350*/  @P0 BRA `(.L_x_4) ;  /* 0xfffffffc00dc0947 */ /* 0x000fea000383ffff */
.L_x_3:
[----:B------:R-:W-:Y:S05]  /*0360*/  BSYNC.RECONVERGENT B0 ;  /* 0x0000000000007941 */ /* 0x000fea0003800200 */
.L_x_2:
[----:B------:R-:W-:Y:S05]  /*0370*/  @!P1 EXIT ;  /* 0x000000000000994d */ /* 0x000fea0003800000 */
.L_x_5:
[----:B--2---:R-:W-:-:S05]  /*0380*/  IMAD.WIDE R18, R7, 0x4, R4 ;  /* 0x0000000407127825 */ /* 0x004fca00078e0204 */
[----:B0-----:R-:W2:Y:S01]  /*0390*/  LDG.E R9, desc[UR4][R18.64] ;  /* 0x0000000412097981 */ /* 0x001ea2000c1e1900 */
[----:B------:R-:W-:Y:S02]  /*03a0*/  HFMA2 R23, -RZ, RZ, 0, 5.9604644775390625e-08 ;  /* 0x00000001ff177431 */ /* 0x000fe400000001ff */
[----:B---3--:R-:W-:-:S04]  /*03b0*/  IMAD.WIDE R10, R0, 0x4, R18 ;  /* 0x00000004000a7825 */ /* 0x008fc800078e0212 */
[----:B--2---:R-:W-:-:S05]  /*03c0*/  IMAD.WIDE R8, R9, 0x4, R2 ;  /* 0x0000000409087825 */ /* 0x004fca00078e0202 */
[----:B------:R0:W-:Y:S04]  /*03d0*/  REDG.E.ADD.STRONG.GPU desc[UR4][R8.64], R23 ;  /* 0x000000170800798e */ /* 0x0001e8000c12e104 */
[----:B------:R-:W2:Y:S01]  /*03e0*/  LDG.E R13, desc[UR4][R10.64] ;  /* 0x000000040a0d7981 */ /* 0x000ea2000c1e1900 */
[----:B------:R-:W-:-:S04]  /*03f0*/  IMAD.WIDE R14, R0, 0x4, R10 ;  /* 0x00000004000e7825 */ /* 0x000fc800078e020a */
[----:B--2---:R-:W-:-:S05]  /*0400*/  IMAD.WIDE R12, R13, 0x4, R2 ;  /* 0x000000040d0c7825 */ /* 0x004fca00078e0202 */
[----:B------:R0:W-:Y:S04]  /*0410*/  REDG.E.ADD.STRONG.GPU desc[UR4][R12.64], R23 ;  /* 0x000000170c00798e */ /* 0x0001e8000c12e104 */
[----:B------:R-:W2:Y:S01]  /*0420*/  LDG.E R17, desc[UR4][R14.64] ;  /* 0x000000040e117981 */ /* 0x000ea2000c1e1900 */
[----:B------:R-:W-:-:S04]  /*0430*/  IMAD.WIDE R18, R0, 0x4, R14 ;  /* 0x0000000400127825 */ /* 0x000fc800078e020e */
[----:B------:R-:W-:Y:S02]  /*0440*/  IMAD R7, R0, 0x2, R7 ;  /* 0x0000000200077824 */ /* 0x000fe400078e0207 */
[----:B--2---:R-:W-:-:S05]  /*0450*/  IMAD.WIDE R16, R17, 0x4, R2 ;  /* 0x0000000411107825 */ /* 0x004fca00078e0202 */
[----:B------:R0:W-:Y:S04]  /*0460*/  REDG.E.ADD.STRONG.GPU desc[UR4][R16.64], R23 ;  /* 0x000000171000798e */ /* 0x0001e8000c12e104 */
[----:B------:R-:W2:Y:S01]  /*0470*/  LDG.E R19, desc[UR4][R18.64] ;  /* 0x0000000412137981 */ /* 0x000ea2000c1e1900 */
[----:B------:R-:W-:-:S04]  /*0480*/  IADD3 R7, PT, PT, R0, R7, RZ ;  /* 0x0000000700077210 */ /* 0x000fc80007ffe0ff */
[----:B------:R-:W-:Y:S01]  /*0490*/  ISETP.GE.AND P0, PT, R7, RZ, PT ;  /* 0x000000ff0700720c */ /* 0x000fe20003f06270 */
[----:B------:R-:W-:Y:S02]  /*04a0*/  IMAD.IADD R7, R0, 0x1, R7 ;  /* 0x0000000100077824 */ /* 0x000fe400078e0207 */
[----:B--2---:R-:W-:-:S05]  /*04b0*/  IMAD.WIDE R20, R19, 0x4, R2 ;  /* 0x0000000413147825 */ /* 0x004fca00078e0202 */
[----:B------:R0:W-:Y:S05]  /*04c0*/  REDG.E.ADD.STRONG.GPU desc[UR4][R20.64], R23 ;  /* 0x000000171400798e */ /* 0x0001ea000c12e104 */
[----:B------:R-:W-:Y:S05]  /*04d0*/  @!P0 BRA `(.L_x_5) ;  /* 0xfffffffc00a88947 */ /* 0x000fea000383ffff */
[----:B------:R-:W-:Y:S05]  /*04e0*/  EXIT ;  /* 0x000000000000794d */ /* 0x000fea0003800000 */
.L_x_6:
        /* <DEDUP_REMOVED lines=9> */
.L_x_14:


//--------------------- .text._Z23histogram_global_kernelPjS_jj --------------------------
	.section	.text._Z23histogram_global_kernelPjS_jj,"ax",@progbits
	.align	128
        .global         _Z23histogram_global_kernelPjS_jj
        .type           _Z23histogram_global_kernelPjS_jj,@function
        .size           _Z23histogram_global_kernelPjS_jj,(.L_x_15 - _Z23histogram_global_kernelPjS_jj)
        .other          _Z23histogram_global_kernelPjS_jj,@"STO_CUDA_ENTRY STV_DEFAULT"
_Z23histogram_global_kernelPjS_jj:
.text._Z23histogram_global_kernelPjS_jj:
        /* <DEDUP_REMOVED lines=45> */
.L_x_9:
        /* <DEDUP_REMOVED lines=9> */
.L_x_8:
[----:B------:R-:W-:Y:S05]  /*0360*/  BSYNC.RECONVERGENT B0 ;  /* 0x0000000000007941 */ /* 0x000fea0003800200 */
.L_x_7:
[----:B------:R-:W-:Y:S05]  /*0370*/  @!P1 EXIT ;  /* 0x000000000000994d */ /* 0x000fea0003800000 */
.L_x_10:
        /* <DEDUP_REMOVED lines=23> */
.L_x_11:
        /* <DEDUP_REMOVED lines=9> */
.L_x_15:


//--------------------- .nv.shared.reserved.0     --------------------------
	.section	.nv.shared.reserved.0,"aw",@nobits
	.weak		__nv_reservedSMEM_offset_0_alias
	.size		__nv_reservedSMEM_offset_0_alias, 0, 64
	.other		__nv_reservedSMEM_offset_0_alias,@"STO_CUDA_RESERVED_SHARED STV_DEFAULT"
__nv_reservedSMEM_offset_0_alias:
	.zero		0
	.zero		64


//--------------------- .nv.constant0._Z14convert_kernelPjj --------------------------
	.section	.nv.constant0._Z14convert_kernelPjj,"a",@progbits
	.sectionflags	@""
	.align	4
.nv.constant0._Z14convert_kernelPjj:
	.zero		908


//--------------------- .nv.constant0._Z26histogram_shared_optimizedPjS_jj --------------------------
	.section	.nv.constant0._Z26histogram_shared_optimizedPjS_jj,"a",@progbits
	.sectionflags	@""
	.align	4
.nv.constant0._Z26histogram_shared_optimizedPjS_jj:
	.zero		920


//--------------------- .nv.constant0._Z23histogram_shared_kernelPjS_jj --------------------------
	.section	.nv.constant0._Z23histogram_shared_kernelPjS_jj,"a",@progbits
	.sectionflags	@""
	.align	4
.nv.constant0._Z23histogram_shared_kernelPjS_jj:
	.zero		920


//--------------------- .nv.constant0._Z23histogram_global_kernelPjS_jj --------------------------
	.section	.nv.constant0._Z23histogram_global_kernelPjS_jj,"a",@progbits
	.sectionflags	@""
	.align	4
.nv.constant0._Z23histogram_global_kernelPjS_jj:
	.zero		920


//--------------------- SYMBOLS --------------------------

	.type		.nv.reservedSmem.offset0,@object
	.size		.nv.reservedSmem.offset0,0x4
